//
// Generated by NVIDIA NVVM Compiler
//
// Compiler Build ID: CL-36424714
// Cuda compilation tools, release 13.0, V13.0.88
// Based on NVVM 20.0.0
//

.version 9.0
.target sm_100
.address_size 64

	// .globl	_Z9add_arrayPii

.visible .entry _Z9add_arrayPii(
	.param .u64 .ptr .align 1 _Z9add_arrayPii_param_0,
	.param .u32 _Z9add_arrayPii_param_1
)
{
	.reg .pred 	%p<2>;
	.reg .b32 	%r<8>;
	.reg .b64 	%rd<5>;

	ld.param.u64 	%rd1, [_Z9add_arrayPii_param_0];
	ld.param.u32 	%r2, [_Z9add_arrayPii_param_1];
	mov.u32 	%r3, %tid.x;
	mov.u32 	%r4, %ctaid.x;
	mov.u32 	%r5, %ntid.x;
	mad.lo.s32 	%r1, %r4, %r5, %r3;
	setp.ge.s32 	%p1, %r1, %r2;
	@%p1 bra 	$L__BB0_2;
	cvta.to.global.u64 	%rd2, %rd1;
	mul.wide.s32 	%rd3, %r1, 4;
	add.s64 	%rd4, %rd2, %rd3;
	ld.global.u32 	%r6, [%rd4];
	add.s32 	%r7, %r6, 1;
	st.global.u32 	[%rd4], %r7;
$L__BB0_2:
	ret;

}


// ===== COMPILED SASS (sm_100) =====

	.target	sm_100

	.elftype	@"ET_EXEC"


//--------------------- .note.nv.tkinfo           --------------------------
	.section	.note.nv.tkinfo,"",@"SHT_NOTE"
	.sectionflags	@"SHF_NOTE_NV_TKINFO"
	.tkinfo
        /*0018*/ 	.word	0x00000002
        /*0030*/ 	.string	""
        /*0030*/ 	.string	"ptxas"
        /*0030*/ 	.string	"Cuda compilation tools, release 13.0, V13.0.88"
        /*0030*/ 	.string	"Build cuda_13.0.r13.0/compiler.36424714_0"
        /*0030*/ 	.string	"-arch sm_100 -m 64 "



//--------------------- .note.nv.cuinfo           --------------------------
	.section	.note.nv.cuinfo,"",@"SHT_NOTE"
	.sectionflags	@"SHF_NOTE_NV_CUINFO"
        /*0018*/ 	.short	0x0002
        /*001a*/ 	.short	0x0064
        /*001c*/ 	.short	0x0082
	.zero		2


//--------------------- .nv.info                  --------------------------
	.section	.nv.info,"",@"SHT_CUDA_INFO"
	.align	4


	//----- nvinfo : EIATTR_REGCOUNT
	.align		4
        /*0000*/ 	.byte	0x04, 0x2f
        /*0002*/ 	.short	(.L_1 - .L_0)
	.align		4
.L_0:
        /*0004*/ 	.word	index@(_Z9add_arrayPii)
        /*0008*/ 	.word	0x00000008


	//----- nvinfo : EIATTR_FRAME_SIZE
	.align		4
.L_1:
        /*000c*/ 	.byte	0x04, 0x11
        /*000e*/ 	.short	(.L_3 - .L_2)
	.align		4
.L_2:
        /*0010*/ 	.word	index@(_Z9add_arrayPii)
        /*0014*/ 	.word	0x00000000


	//----- nvinfo : EIATTR_MIN_STACK_SIZE
	.align		4
.L_3:
        /*0018*/ 	.byte	0x04, 0x12
        /*001a*/ 	.short	(.L_5 - .L_4)
	.align		4
.L_4:
        /*001c*/ 	.word	index@(_Z9add_arrayPii)
        /*0020*/ 	.word	0x00000000
.L_5:


//--------------------- .nv.compat                --------------------------
	.section	.nv.compat,"",@"SHT_CUDA_COMPAT_INFO"
	.align	4
        /*0000*/ 	.byte	0x02, 0x09, 0x00, 0x00, 0x02, 0x02, 0x01, 0x00, 0x02, 0x05, 0x05, 0x00, 0x03, 0x07, 0x01, 0x01
        /*0010*/ 	.byte	0x02, 0x03, 0x00, 0x00, 0x02, 0x06, 0x01, 0x00, 0x04, 0x0b, 0x08, 0x00, 0x09, 0x00, 0x00, 0x00
        /*0020*/ 	.byte	0x00, 0x00, 0x00, 0x00


//--------------------- .nv.info._Z9add_arrayPii  --------------------------
	.section	.nv.info._Z9add_arrayPii,"",@"SHT_CUDA_INFO"
	.sectionflags	@""
	.align	4


	//----- nvinfo : EIATTR_CUDA_API_VERSION
	.align		4
        /*0000*/ 	.byte	0x04, 0x37
        /*0002*/ 	.short	(.L_7 - .L_6)
.L_6:
        /*0004*/ 	.word	0x00000082


	//----- nvinfo : EIATTR_KPARAM_INFO
	.align		4
.L_7:
        /*0008*/ 	.byte	0x04, 0x17
        /*000a*/ 	.short	(.L_9 - .L_8)
.L_8:
        /*000c*/ 	.word	0x00000000
        /*0010*/ 	.short	0x0001
        /*0012*/ 	.short	0x0008
        /*0014*/ 	.byte	0x00, 0xf0, 0x11, 0x00


	//----- nvinfo : EIATTR_KPARAM_INFO
	.align		4
.L_9:
        /*0018*/ 	.byte	0x04, 0x17
        /*001a*/ 	.short	(.L_11 - .L_10)
.L_10:
        /*001c*/ 	.word	0x00000000
        /*0020*/ 	.short	0x0000
        /*0022*/ 	.short	0x0000
        /*0024*/ 	.byte	0x00, 0xf5, 0x21, 0x00


	//----- nvinfo : EIATTR_SPARSE_MMA_MASK
	.align		4
.L_11:
        /*0028*/ 	.byte	0x03, 0x50
        /*002a*/ 	.short	0x0000


	//----- nvinfo : EIATTR_MAXREG_COUNT
	.align		4
        /*002c*/ 	.byte	0x03, 0x1b
        /*002e*/ 	.short	0x00ff


	//----- nvinfo : EIATTR_MERCURY_ISA_VERSION
	.align		4
        /*0030*/ 	.byte	0x03, 0x5f
        /*0032*/ 	.short	0x0101


	//----- nvinfo : EIATTR_VRC_CTA_INIT_COUNT
	.align		4
        /*0034*/ 	.byte	0x02, 0x4a
	.zero		1
	.zero		1


	//----- nvinfo : EIATTR_EXIT_INSTR_OFFSETS
	.align		4
        /*0038*/ 	.byte	0x04, 0x1c
        /*003a*/ 	.short	(.L_13 - .L_12)


	//   ....[0]....
.L_12:
        /*003c*/ 	.word	0x00000070


	//   ....[1]....
        /*0040*/ 	.word	0x000000e0


	//----- nvinfo : EIATTR_CBANK_PARAM_SIZE
	.align		4
.L_13:
        /*0044*/ 	.byte	0x03, 0x19
        /*0046*/ 	.short	0x000c


	//----- nvinfo : EIATTR_PARAM_CBANK
	.align		4
        /*0048*/ 	.byte	0x04, 0x0a
        /*004a*/ 	.short	(.L_15 - .L_14)
	.align		4
.L_14:
        /*004c*/ 	.word	index@(.nv.constant0._Z9add_arrayPii)
        /*0050*/ 	.short	0x0380
        /*0052*/ 	.short	0x000c


	//----- nvinfo : EIATTR_SW_WAR
	.align		4
.L_15:
        /*0054*/ 	.byte	0x04, 0x36
        /*0056*/ 	.short	(.L_17 - .L_16)
.L_16:
        /*0058*/ 	.word	0x00000008
.L_17:


//--------------------- .nv.callgraph             --------------------------
	.section	.nv.callgraph,"",@"SHT_CUDA_CALLGRAPH"
	.align	4
	.sectionentsize	8
	.align		4
        /*0000*/ 	.word	0x00000000
	.align		4
        /*0004*/ 	.word	0xffffffff
	.align		4
        /*0008*/ 	.word	0x00000000
	.align		4
        /*000c*/ 	.word	0xfffffffe
	.align		4
        /*0010*/ 	.word	0x00000000
	.align		4
        /*0014*/ 	.word	0xfffffffd
	.align		4
        /*0018*/ 	.word	0x00000000
	.align		4
        /*001c*/ 	.word	0xfffffffc


//--------------------- .text._Z9add_arrayPii     --------------------------
	.section	.text._Z9add_arrayPii,"ax",@progbits
	.align	128
        .global         _Z9add_arrayPii
        .type           _Z9add_arrayPii,@function
        .size           _Z9add_arrayPii,(.L_x_1 - _Z9add_arrayPii)
        .other          _Z9add_arrayPii,@"STO_CUDA_ENTRY STV_DEFAULT"
_Z9add_arrayPii:
.text._Z9add_arrayPii:
[----:B------:R-:W-:Y:S01]  /*0000*/  LDC R1, c[0x0][0x37c] ;  /* 0x0000df00ff017b82 */ /* 0x000fe20000000800 */
[----:B------:R-:W0:Y:S07]  /*0010*/  S2R R5, SR_TID.X ;  /* 0x0000000000057919 */ /* 0x000e2e0000002100 */
[----:B------:R-:W0:Y:S01]  /*0020*/  S2UR UR4, SR_CTAID.X ;  /* 0x00000000000479c3 */ /* 0x000e220000002500 */
[----:B------:R-:W1:Y:S07]  /*0030*/  LDCU UR5, c[0x0][0x388] ;  /* 0x00007100ff0577ac */ /* 0x000e6e0008000800 */
[----:B------:R-:W0:Y:S02]  /*0040*/  LDC R0, c[0x0][0x360] ;  /* 0x0000d800ff007b82 */ /* 0x000e240000000800 */
[----:B0-----:R-:W-:-:S05]  /*0050*/  IMAD R5, R0, UR4, R5 ;  /* 0x0000000400057c24 */ /* 0x001fca000f8e0205 */
[----:B-1----:R-:W-:-:S13]  /*0060*/  ISETP.GE.AND P0, PT, R5, UR5, PT ;  /* 0x0000000505007c0c */ /* 0x002fda000bf06270 */
[----:B------:R-:W-:Y:S05]  /*0070*/  @P0 EXIT ;  /* 0x000000000000094d */ /* 0x000fea0003800000 */
[----:B------:R-:W0:Y:S01]  /*0080*/  LDC.64 R2, c[0x0][0x380] ;  /* 0x0000e000ff027b82 */ /* 0x000e220000000a00 */
[----:B------:R-:W1:Y:S01]  /*0090*/  LDCU.64 UR4, c[0x0][0x358] ;  /* 0x00006b00ff0477ac */ /* 0x000e620008000a00 */
[----:B0-----:R-:W-:-:S05]  /*00a0*/  IMAD.WIDE R2, R5, 0x4, R2 ;  /* 0x0000000405027825 */ /* 0x001fca00078e0202 */
[----:B-1----:R-:W2:Y:S02]  /*00b0*/  LDG.E R0, desc[UR4][R2.64] ;  /* 0x0000000402007981 */ /* 0x002ea4000c1e1900 */
[----:B--2---:R-:W-:-:S05]  /*00c0*/  IADD3 R5, PT, PT, R0, 0x1, RZ ;  /* 0x0000000100057810 */ /* 0x004fca0007ffe0ff */
[----:B------:R-:W-:Y:S01]  /*00d0*/  STG.E desc[UR4][R2.64], R5 ;  /* 0x0000000502007986 */ /* 0x000fe2000c101904 */
[----:B------:R-:W-:Y:S05]  /*00e0*/  EXIT ;  /* 0x000000000000794d */ /* 0x000fea0003800000 */
.L_x_0:
[----:B------:R-:W-:-:S00]  /*00f0*/  BRA `(.L_x_0) ;  /* 0xfffffffc00fc7947 */ /* 0x000fc0000383ffff */
[----:B------:R-:W-:-:S00]  /*0100*/  NOP ;  /* 0x0000000000007918 */ /* 0x000fc00000000000 */
[----:B------:R-:W-:-:S00]  /*0110*/  NOP ;  /* 0x0000000000007918 */ /* 0x000fc00000000000 */
[----:B------:R-:W-:-:S00]  /*0120*/  NOP ;  /* 0x0000000000007918 */ /* 0x000fc00000000000 */
[----:B------:R-:W-:-:S00]  /*0130*/  NOP ;  /* 0x0000000000007918 */ /* 0x000fc00000000000 */
[----:B------:R-:W-:-:S00]  /*0140*/  NOP ;  /* 0x0000000000007918 */ /* 0x000fc00000000000 */
[----:B------:R-:W-:-:S00]  /*0150*/  NOP ;  /* 0x0000000000007918 */ /* 0x000fc00000000000 */
[----:B------:R-:W-:-:S00]  /*0160*/  NOP ;  /* 0x0000000000007918 */ /* 0x000fc00000000000 */
[----:B------:R-:W-:-:S00]  /*0170*/  NOP ;  /* 0x0000000000007918 */ /* 0x000fc00000000000 */
.L_x_1:


//--------------------- .nv.shared.reserved.0     --------------------------
	.section	.nv.shared.reserved.0,"aw",@nobits
	.weak		__nv_reservedSMEM_offset_0_alias
	.size		__nv_reservedSMEM_offset_0_alias, 0, 64
	.other		__nv_reservedSMEM_offset_0_alias,@"STO_CUDA_RESERVED_SHARED STV_DEFAULT"
__nv_reservedSMEM_offset_0_alias:
	.zero		0
	.zero		64


//--------------------- .nv.constant0._Z9add_arrayPii --------------------------
	.section	.nv.constant0._Z9add_arrayPii,"a",@progbits
	.sectionflags	@""
	.align	4
.nv.constant0._Z9add_arrayPii:
	.zero		908


//--------------------- SYMBOLS --------------------------

	.type		.nv.reservedSmem.offset0,@object
	.size		.nv.reservedSmem.offset0,0x4
